//
// Generated by NVIDIA NVVM Compiler
//
// Compiler Build ID: CL-36424714
// Cuda compilation tools, release 13.0, V13.0.88
// Based on NVVM 20.0.0
//

.version 9.0
.target sm_100
.address_size 64

	// .globl	_Z16mat_vec_multiplyPKfS0_Pfmm

.visible .entry _Z16mat_vec_multiplyPKfS0_Pfmm(
	.param .u64 .ptr .align 1 _Z16mat_vec_multiplyPKfS0_Pfmm_param_0,
	.param .u64 .ptr .align 1 _Z16mat_vec_multiplyPKfS0_Pfmm_param_1,
	.param .u64 .ptr .align 1 _Z16mat_vec_multiplyPKfS0_Pfmm_param_2,
	.param .u64 _Z16mat_vec_multiplyPKfS0_Pfmm_param_3,
	.param .u64 _Z16mat_vec_multiplyPKfS0_Pfmm_param_4
)
{
	.reg .pred 	%p<4>;
	.reg .b32 	%r<10>;
	.reg .b32 	%f<11>;
	.reg .b64 	%rd<22>;

	ld.param.u64 	%rd8, [_Z16mat_vec_multiplyPKfS0_Pfmm_param_0];
	ld.param.u64 	%rd9, [_Z16mat_vec_multiplyPKfS0_Pfmm_param_1];
	ld.param.u64 	%rd10, [_Z16mat_vec_multiplyPKfS0_Pfmm_param_2];
	ld.param.u64 	%rd12, [_Z16mat_vec_multiplyPKfS0_Pfmm_param_3];
	ld.param.u64 	%rd11, [_Z16mat_vec_multiplyPKfS0_Pfmm_param_4];
	mov.u32 	%r5, %ctaid.y;
	mov.u32 	%r6, %ntid.y;
	mov.u32 	%r7, %tid.y;
	mad.lo.s32 	%r8, %r5, %r6, %r7;
	mov.u32 	%r9, %tid.x;
	cvt.u64.u32 	%rd1, %r8;
	setp.le.u64 	%p1, %rd12, %rd1;
	@%p1 bra 	$L__BB0_5;
	cvt.u64.u32 	%rd21, %r9;
	setp.le.u64 	%p2, %rd11, %rd21;
	mov.f32 	%f10, 0f00000000;
	@%p2 bra 	$L__BB0_4;
	mul.lo.s64 	%rd3, %rd11, %rd1;
	mov.u32 	%r2, %ntid.x;
	cvta.to.global.u64 	%rd4, %rd8;
	cvta.to.global.u64 	%rd5, %rd9;
	mov.f32 	%f10, 0f00000000;
$L__BB0_3:
	add.s64 	%rd13, %rd21, %rd3;
	shl.b64 	%rd14, %rd13, 2;
	add.s64 	%rd15, %rd4, %rd14;
	ld.global.nc.f32 	%f6, [%rd15];
	shl.b64 	%rd16, %rd21, 2;
	add.s64 	%rd17, %rd5, %rd16;
	ld.global.nc.f32 	%f7, [%rd17];
	fma.rn.f32 	%f10, %f6, %f7, %f10;
	add.s32 	%r9, %r9, %r2;
	cvt.s64.s32 	%rd21, %r9;
	setp.gt.u64 	%p3, %rd11, %rd21;
	@%p3 bra 	$L__BB0_3;
$L__BB0_4:
	cvta.to.global.u64 	%rd18, %rd10;
	shl.b64 	%rd19, %rd1, 2;
	add.s64 	%rd20, %rd18, %rd19;
	atom.global.add.f32 	%f8, [%rd20], %f10;
$L__BB0_5:
	ret;

}


// ===== COMPILED SASS (sm_100) =====

	.target	sm_100

	.elftype	@"ET_EXEC"


//--------------------- .note.nv.tkinfo           --------------------------
	.section	.note.nv.tkinfo,"",@"SHT_NOTE"
	.sectionflags	@"SHF_NOTE_NV_TKINFO"
	.tkinfo
        /*0018*/ 	.word	0x00000002
        /*0030*/ 	.string	""
        /*0030*/ 	.string	"ptxas"
        /*0030*/ 	.string	"Cuda compilation tools, release 13.0, V13.0.88"
        /*0030*/ 	.string	"Build cuda_13.0.r13.0/compiler.36424714_0"
        /*0030*/ 	.string	"-arch sm_100 -m 64 "



//--------------------- .note.nv.cuinfo           --------------------------
	.section	.note.nv.cuinfo,"",@"SHT_NOTE"
	.sectionflags	@"SHF_NOTE_NV_CUINFO"
        /*0018*/ 	.short	0x0002
        /*001a*/ 	.short	0x0064
        /*001c*/ 	.short	0x0082
	.zero		2


//--------------------- .nv.info                  --------------------------
	.section	.nv.info,"",@"SHT_CUDA_INFO"
	.align	4


	//----- nvinfo : EIATTR_REGCOUNT
	.align		4
        /*0000*/ 	.byte	0x04, 0x2f
        /*0002*/ 	.short	(.L_1 - .L_0)
	.align		4
.L_0:
        /*0004*/ 	.word	index@(_Z16mat_vec_multiplyPKfS0_Pfmm)
        /*0008*/ 	.word	0x00000012


	//----- nvinfo : EIATTR_FRAME_SIZE
	.align		4
.L_1:
        /*000c*/ 	.byte	0x04, 0x11
        /*000e*/ 	.short	(.L_3 - .L_2)
	.align		4
.L_2:
        /*0010*/ 	.word	index@(_Z16mat_vec_multiplyPKfS0_Pfmm)
        /*0014*/ 	.word	0x00000000


	//----- nvinfo : EIATTR_MIN_STACK_SIZE
	.align		4
.L_3:
        /*0018*/ 	.byte	0x04, 0x12
        /*001a*/ 	.short	(.L_5 - .L_4)
	.align		4
.L_4:
        /*001c*/ 	.word	index@(_Z16mat_vec_multiplyPKfS0_Pfmm)
        /*0020*/ 	.word	0x00000000
.L_5:


//--------------------- .nv.compat                --------------------------
	.section	.nv.compat,"",@"SHT_CUDA_COMPAT_INFO"
	.align	4
        /*0000*/ 	.byte	0x02, 0x09, 0x00, 0x00, 0x02, 0x02, 0x01, 0x00, 0x02, 0x05, 0x05, 0x00, 0x03, 0x07, 0x01, 0x01
        /*0010*/ 	.byte	0x02, 0x03, 0x00, 0x00, 0x02, 0x06, 0x01, 0x00, 0x04, 0x0b, 0x08, 0x00, 0x09, 0x00, 0x00, 0x00
        /*0020*/ 	.byte	0x00, 0x00, 0x00, 0x00


//--------------------- .nv.info._Z16mat_vec_multiplyPKfS0_Pfmm --------------------------
	.section	.nv.info._Z16mat_vec_multiplyPKfS0_Pfmm,"",@"SHT_CUDA_INFO"
	.sectionflags	@""
	.align	4


	//----- nvinfo : EIATTR_CUDA_API_VERSION
	.align		4
        /*0000*/ 	.byte	0x04, 0x37
        /*0002*/ 	.short	(.L_7 - .L_6)
.L_6:
        /*0004*/ 	.word	0x00000082


	//----- nvinfo : EIATTR_KPARAM_INFO
	.align		4
.L_7:
        /*0008*/ 	.byte	0x04, 0x17
        /*000a*/ 	.short	(.L_9 - .L_8)
.L_8:
        /*000c*/ 	.word	0x00000000
        /*0010*/ 	.short	0x0004
        /*0012*/ 	.short	0x0020
        /*0014*/ 	.byte	0x00, 0xf0, 0x21, 0x00


	//----- nvinfo : EIATTR_KPARAM_INFO
	.align		4
.L_9:
        /*0018*/ 	.byte	0x04, 0x17
        /*001a*/ 	.short	(.L_11 - .L_10)
.L_10:
        /*001c*/ 	.word	0x00000000
        /*0020*/ 	.short	0x0003
        /*0022*/ 	.short	0x0018
        /*0024*/ 	.byte	0x00, 0xf0, 0x21, 0x00


	//----- nvinfo : EIATTR_KPARAM_INFO
	.align		4
.L_11:
        /*0028*/ 	.byte	0x04, 0x17
        /*002a*/ 	.short	(.L_13 - .L_12)
.L_12:
        /*002c*/ 	.word	0x00000000
        /*0030*/ 	.short	0x0002
        /*0032*/ 	.short	0x0010
        /*0034*/ 	.byte	0x00, 0xf5, 0x21, 0x00


	//----- nvinfo : EIATTR_KPARAM_INFO
	.align		4
.L_13:
        /*0038*/ 	.byte	0x04, 0x17
        /*003a*/ 	.short	(.L_15 - .L_14)
.L_14:
        /*003c*/ 	.word	0x00000000
        /*0040*/ 	.short	0x0001
        /*0042*/ 	.short	0x0008
        /*0044*/ 	.byte	0x00, 0xf5, 0x21, 0x00


	//----- nvinfo : EIATTR_KPARAM_INFO
	.align		4
.L_15:
        /*0048*/ 	.byte	0x04, 0x17
        /*004a*/ 	.short	(.L_17 - .L_16)
.L_16:
        /*004c*/ 	.word	0x00000000
        /*0050*/ 	.short	0x0000
        /*0052*/ 	.short	0x0000
        /*0054*/ 	.byte	0x00, 0xf5, 0x21, 0x00


	//----- nvinfo : EIATTR_SPARSE_MMA_MASK
	.align		4
.L_17:
        /*0058*/ 	.byte	0x03, 0x50
        /*005a*/ 	.short	0x0000


	//----- nvinfo : EIATTR_MAXREG_COUNT
	.align		4
        /*005c*/ 	.byte	0x03, 0x1b
        /*005e*/ 	.short	0x00ff


	//----- nvinfo : EIATTR_MERCURY_ISA_VERSION
	.align		4
        /*0060*/ 	.byte	0x03, 0x5f
        /*0062*/ 	.short	0x0101


	//----- nvinfo : EIATTR_VRC_CTA_INIT_COUNT
	.align		4
        /*0064*/ 	.byte	0x02, 0x4a
	.zero		1
	.zero		1


	//----- nvinfo : EIATTR_EXIT_INSTR_OFFSETS
	.align		4
        /*0068*/ 	.byte	0x04, 0x1c
        /*006a*/ 	.short	(.L_19 - .L_18)


	//   ....[0]....
.L_18:
        /*006c*/ 	.word	0x00000080


	//   ....[1]....
        /*0070*/ 	.word	0x000002a0


	//----- nvinfo : EIATTR_CRS_STACK_SIZE
	.align		4
.L_19:
        /*0074*/ 	.byte	0x04, 0x1e
        /*0076*/ 	.short	(.L_21 - .L_20)
.L_20:
        /*0078*/ 	.word	0x00000000


	//----- nvinfo : EIATTR_CBANK_PARAM_SIZE
	.align		4
.L_21:
        /*007c*/ 	.byte	0x03, 0x19
        /*007e*/ 	.short	0x0028


	//----- nvinfo : EIATTR_PARAM_CBANK
	.align		4
        /*0080*/ 	.byte	0x04, 0x0a
        /*0082*/ 	.short	(.L_23 - .L_22)
	.align		4
.L_22:
        /*0084*/ 	.word	index@(.nv.constant0._Z16mat_vec_multiplyPKfS0_Pfmm)
        /*0088*/ 	.short	0x0380
        /*008a*/ 	.short	0x0028


	//----- nvinfo : EIATTR_SW_WAR
	.align		4
.L_23:
        /*008c*/ 	.byte	0x04, 0x36
        /*008e*/ 	.short	(.L_25 - .L_24)
.L_24:
        /*0090*/ 	.word	0x00000008
.L_25:


//--------------------- .nv.callgraph             --------------------------
	.section	.nv.callgraph,"",@"SHT_CUDA_CALLGRAPH"
	.align	4
	.sectionentsize	8
	.align		4
        /*0000*/ 	.word	0x00000000
	.align		4
        /*0004*/ 	.word	0xffffffff
	.align		4
        /*0008*/ 	.word	0x00000000
	.align		4
        /*000c*/ 	.word	0xfffffffe
	.align		4
        /*0010*/ 	.word	0x00000000
	.align		4
        /*0014*/ 	.word	0xfffffffd
	.align		4
        /*0018*/ 	.word	0x00000000
	.align		4
        /*001c*/ 	.word	0xfffffffc


//--------------------- .text._Z16mat_vec_multiplyPKfS0_Pfmm --------------------------
	.section	.text._Z16mat_vec_multiplyPKfS0_Pfmm,"ax",@progbits
	.align	128
        .global         _Z16mat_vec_multiplyPKfS0_Pfmm
        .type           _Z16mat_vec_multiplyPKfS0_Pfmm,@function
        .size           _Z16mat_vec_multiplyPKfS0_Pfmm,(.L_x_4 - _Z16mat_vec_multiplyPKfS0_Pfmm)
        .other          _Z16mat_vec_multiplyPKfS0_Pfmm,@"STO_CUDA_ENTRY STV_DEFAULT"
_Z16mat_vec_multiplyPKfS0_Pfmm:
.text._Z16mat_vec_multiplyPKfS0_Pfmm:
[----:B------:R-:W-:Y:S01]  /*0000*/  LDC R1, c[0x0][0x37c] ;  /* 0x0000df00ff017b82 */ /* 0x000fe20000000800 */
[----:B------:R-:W0:Y:S07]  /*0010*/  S2R R0, SR_TID.Y ;  /* 0x0000000000007919 */ /* 0x000e2e0000002200 */
[----:B------:R-:W0:Y:S01]  /*0020*/  S2UR UR4, SR_CTAID.Y ;  /* 0x00000000000479c3 */ /* 0x000e220000002600 */
[----:B------:R-:W1:Y:S07]  /*0030*/  LDCU.64 UR6, c[0x0][0x398] ;  /* 0x00007300ff0677ac */ /* 0x000e6e0008000a00 */
[----:B------:R-:W0:Y:S02]  /*0040*/  LDC R9, c[0x0][0x364] ;  /* 0x0000d900ff097b82 */ /* 0x000e240000000800 */
[----:B0-----:R-:W-:-:S05]  /*0050*/  IMAD R9, R9, UR4, R0 ;  /* 0x0000000409097c24 */ /* 0x001fca000f8e0200 */
[----:B-1----:R-:W-:-:S04]  /*0060*/  ISETP.GE.U32.AND P0, PT, R9, UR6, PT ;  /* 0x0000000609007c0c */ /* 0x002fc8000bf06070 */
[----:B------:R-:W-:-:S13]  /*0070*/  ISETP.GE.U32.AND.EX P0, PT, RZ, UR7, PT, P0 ;  /* 0x00000007ff007c0c */ /* 0x000fda000bf06100 */
[----:B------:R-:W-:Y:S05]  /*0080*/  @P0 EXIT ;  /* 0x000000000000094d */ /* 0x000fea0003800000 */
[----:B------:R-:W0:Y:S01]  /*0090*/  S2R R0, SR_TID.X ;  /* 0x0000000000007919 */ /* 0x000e220000002100 */
[----:B------:R-:W0:Y:S01]  /*00a0*/  LDCU.64 UR6, c[0x0][0x3a0] ;  /* 0x00007400ff0677ac */ /* 0x000e220008000a00 */
[----:B------:R-:W-:Y:S01]  /*00b0*/  BSSY.RECONVERGENT B0, `(.L_x_0) ;  /* 0x000001a000007945 */ /* 0x000fe20003800200 */
[----:B------:R-:W-:Y:S01]  /*00c0*/  IMAD.MOV.U32 R11, RZ, RZ, RZ ;  /* 0x000000ffff0b7224 */ /* 0x000fe200078e00ff */
[----:B------:R-:W1:Y:S01]  /*00d0*/  LDCU.64 UR4, c[0x0][0x358] ;  /* 0x00006b00ff0477ac */ /* 0x000e620008000a00 */
[----:B------:R-:W2:Y:S01]  /*00e0*/  LDCU.128 UR8, c[0x0][0x380] ;  /* 0x00007000ff0877ac */ /* 0x000ea20008000c00 */
[----:B0-----:R-:W-:-:S04]  /*00f0*/  ISETP.GE.U32.AND P0, PT, R0, UR6, PT ;  /* 0x0000000600007c0c */ /* 0x001fc8000bf06070 */
[----:B------:R-:W-:-:S13]  /*0100*/  ISETP.GE.U32.AND.EX P0, PT, RZ, UR7, PT, P0 ;  /* 0x00000007ff007c0c */ /* 0x000fda000bf06100 */
[----:B-12---:R-:W-:Y:S05]  /*0110*/  @P0 BRA `(.L_x_1) ;  /* 0x00000000004c0947 */ /* 0x006fea0003800000 */
[----:B------:R-:W0:Y:S01]  /*0120*/  LDC R13, c[0x0][0x360] ;  /* 0x0000d800ff0d7b82 */ /* 0x000e220000000800 */
[----:B------:R-:W-:Y:S02]  /*0130*/  IMAD.MOV.U32 R15, RZ, RZ, RZ ;  /* 0x000000ffff0f7224 */ /* 0x000fe400078e00ff */
[----:B------:R-:W-:-:S07]  /*0140*/  IMAD.MOV.U32 R11, RZ, RZ, RZ ;  /* 0x000000ffff0b7224 */ /* 0x000fce00078e00ff */
.L_x_2:
[----:B------:R-:W-:Y:S01]  /*0150*/  IMAD.MOV.U32 R2, RZ, RZ, R0 ;  /* 0x000000ffff027224 */ /* 0x000fe200078e0000 */
[----:B------:R-:W-:Y:S01]  /*0160*/  LEA R6, P1, R0, UR10, 0x2 ;  /* 0x0000000a00067c11 */ /* 0x000fe2000f8210ff */
[----:B------:R-:W-:-:S03]  /*0170*/  IMAD.MOV.U32 R3, RZ, RZ, R15 ;  /* 0x000000ffff037224 */ /* 0x000fc600078e000f */
[----:B------:R-:W-:Y:S01]  /*0180*/  LEA.HI.X R7, R0, UR11, R15, 0x2, P1 ;  /* 0x0000000b00077c11 */ /* 0x000fe200088f140f */
[----:B------:R-:W-:-:S04]  /*0190*/  IMAD.WIDE.U32 R2, R9, UR6, R2 ;  /* 0x0000000609027c25 */ /* 0x000fc8000f8e0002 */
[----:B------:R-:W-:Y:S01]  /*01a0*/  IMAD R3, R9, UR7, R3 ;  /* 0x0000000709037c24 */ /* 0x000fe2000f8e0203 */
[C---:B------:R-:W-:Y:S01]  /*01b0*/  LEA R4, P0, R2.reuse, UR8, 0x2 ;  /* 0x0000000802047c11 */ /* 0x040fe2000f8010ff */
[----:B------:R-:W2:Y:S03]  /*01c0*/  LDG.E.CONSTANT R6, desc[UR4][R6.64] ;  /* 0x0000000406067981 */ /* 0x000ea6000c1e9900 */
[----:B------:R-:W-:-:S05]  /*01d0*/  LEA.HI.X R5, R2, UR9, R3, 0x2, P0 ;  /* 0x0000000902057c11 */ /* 0x000fca00080f1403 */
[----:B------:R-:W2:Y:S01]  /*01e0*/  LDG.E.CONSTANT R4, desc[UR4][R4.64] ;  /* 0x0000000404047981 */ /* 0x000ea2000c1e9900 */
[----:B0-----:R-:W-:-:S05]  /*01f0*/  IMAD.IADD R0, R13, 0x1, R0 ;  /* 0x000000010d007824 */ /* 0x001fca00078e0200 */
[----:B------:R-:W-:Y:S02]  /*0200*/  ISETP.GE.U32.AND P0, PT, R0, UR6, PT ;  /* 0x0000000600007c0c */ /* 0x000fe4000bf06070 */
[----:B------:R-:W-:-:S04]  /*0210*/  SHF.R.S32.HI R15, RZ, 0x1f, R0 ;  /* 0x0000001fff0f7819 */ /* 0x000fc80000011400 */
[----:B------:R-:W-:Y:S01]  /*0220*/  ISETP.GE.U32.AND.EX P0, PT, R15, UR7, PT, P0 ;  /* 0x000000070f007c0c */ /* 0x000fe2000bf06100 */
[----:B--2---:R-:W-:-:S12]  /*0230*/  FFMA R11, R4, R6, R11 ;  /* 0x00000006040b7223 */ /* 0x004fd8000000000b */
[----:B------:R-:W-:Y:S05]  /*0240*/  @!P0 BRA `(.L_x_2) ;  /* 0xfffffffc00c08947 */ /* 0x000fea000383ffff */
.L_x_1:
[----:B------:R-:W-:Y:S05]  /*0250*/  BSYNC.RECONVERGENT B0 ;  /* 0x0000000000007941 */ /* 0x000fea0003800200 */
.L_x_0:
[----:B------:R-:W0:Y:S02]  /*0260*/  LDCU.64 UR12, c[0x0][0x390] ;  /* 0x00007200ff0c77ac */ /* 0x000e240008000a00 */
[----:B0-----:R-:W-:-:S04]  /*0270*/  LEA R2, P0, R9, UR12, 0x2 ;  /* 0x0000000c09027c11 */ /* 0x001fc8000f8010ff */
[----:B------:R-:W-:-:S05]  /*0280*/  LEA.HI.X R3, R9, UR13, RZ, 0x2, P0 ;  /* 0x0000000d09037c11 */ /* 0x000fca00080f14ff */
[----:B------:R-:W-:Y:S01]  /*0290*/  REDG.E.ADD.F32.FTZ.RN.STRONG.GPU desc[UR4][R2.64], R11 ;  /* 0x0000000b020079a6 */ /* 0x000fe2000c12f304 */
[----:B------:R-:W-:Y:S05]  /*02a0*/  EXIT ;  /* 0x000000000000794d */ /* 0x000fea0003800000 */
.L_x_3:
[----:B------:R-:W-:-:S00]  /*02b0*/  BRA `(.L_x_3) ;  /* 0xfffffffc00fc7947 */ /* 0x000fc0000383ffff */
[----:B------:R-:W-:-:S00]  /*02c0*/  NOP ;  /* 0x0000000000007918 */ /* 0x000fc00000000000 */
        /* <DEDUP_REMOVED lines=11> */
.L_x_4:


//--------------------- .nv.shared.reserved.0     --------------------------
	.section	.nv.shared.reserved.0,"aw",@nobits
	.weak		__nv_reservedSMEM_offset_0_alias
	.size		__nv_reservedSMEM_offset_0_alias, 0, 64
	.other		__nv_reservedSMEM_offset_0_alias,@"STO_CUDA_RESERVED_SHARED STV_DEFAULT"
__nv_reservedSMEM_offset_0_alias:
	.zero		0
	.zero		64


//--------------------- .nv.constant0._Z16mat_vec_multiplyPKfS0_Pfmm --------------------------
	.section	.nv.constant0._Z16mat_vec_multiplyPKfS0_Pfmm,"a",@progbits
	.sectionflags	@""
	.align	4
.nv.constant0._Z16mat_vec_multiplyPKfS0_Pfmm:
	.zero		936


//--------------------- SYMBOLS --------------------------

	.type		.nv.reservedSmem.offset0,@object
	.size		.nv.reservedSmem.offset0,0x4
